//
// Generated by NVIDIA NVVM Compiler
//
// Compiler Build ID: CL-36424714
// Cuda compilation tools, release 13.0, V13.0.88
// Based on NVVM 20.0.0
//

.version 9.0
.target sm_100
.address_size 64

	// .globl	_ZN3cub18CUB_300001_SM_10006detail11EmptyKernelIvEEvv
.global .align 4 .b8 precalc_xorwow_matrix[102400];
.global .align 4 .b8 precalc_xorwow_offset_matrix[102400];
.global .align 4 .b8 mrg32k3aM1[2304];
.global .align 4 .b8 mrg32k3aM2[2304];
.global .align 4 .b8 mrg32k3aM1SubSeq[2016];
.global .align 4 .b8 mrg32k3aM2SubSeq[2016];
.global .align 4 .b8 mrg32k3aM1Seq[2304];
.global .align 4 .b8 mrg32k3aM2Seq[2304];
.const .align 8 .b8 __cr_lgamma_table[72];
.global .align 1 .b8 _ZN40_INTERNAL_8d717ee1_4_k_cu_184ef5a9_497734cuda3std3__45__cpo5beginE[1];
.global .align 1 .b8 _ZN40_INTERNAL_8d717ee1_4_k_cu_184ef5a9_497734cuda3std3__45__cpo3endE[1];
.global .align 1 .b8 _ZN40_INTERNAL_8d717ee1_4_k_cu_184ef5a9_497734cuda3std3__45__cpo6cbeginE[1];
.global .align 1 .b8 _ZN40_INTERNAL_8d717ee1_4_k_cu_184ef5a9_497734cuda3std3__45__cpo4cendE[1];
.global .align 1 .b8 _ZN40_INTERNAL_8d717ee1_4_k_cu_184ef5a9_497734cuda3std3__45__cpo6rbeginE[1];
.global .align 1 .b8 _ZN40_INTERNAL_8d717ee1_4_k_cu_184ef5a9_497734cuda3std3__45__cpo4rendE[1];
.global .align 1 .b8 _ZN40_INTERNAL_8d717ee1_4_k_cu_184ef5a9_497734cuda3std3__45__cpo7crbeginE[1];
.global .align 1 .b8 _ZN40_INTERNAL_8d717ee1_4_k_cu_184ef5a9_497734cuda3std3__45__cpo5crendE[1];
.global .align 1 .b8 _ZN40_INTERNAL_8d717ee1_4_k_cu_184ef5a9_497734cuda3std3__442_GLOBAL__N__8d717ee1_4_k_cu_184ef5a9_497736ignoreE[1];
.global .align 1 .b8 _ZN40_INTERNAL_8d717ee1_4_k_cu_184ef5a9_497734cuda3std3__419piecewise_constructE[1];
.global .align 1 .b8 _ZN40_INTERNAL_8d717ee1_4_k_cu_184ef5a9_497734cuda3std3__48in_placeE[1];
.global .align 1 .b8 _ZN40_INTERNAL_8d717ee1_4_k_cu_184ef5a9_497734cuda3std3__420unreachable_sentinelE[1];
.global .align 1 .b8 _ZN40_INTERNAL_8d717ee1_4_k_cu_184ef5a9_497734cuda3std3__47nulloptE[1];
.global .align 1 .b8 _ZN40_INTERNAL_8d717ee1_4_k_cu_184ef5a9_497734cuda3std3__48unexpectE[1];
.global .align 1 .b8 _ZN40_INTERNAL_8d717ee1_4_k_cu_184ef5a9_497734cuda3std6ranges3__45__cpo4swapE[1];
.global .align 1 .b8 _ZN40_INTERNAL_8d717ee1_4_k_cu_184ef5a9_497734cuda3std6ranges3__45__cpo9iter_moveE[1];
.global .align 1 .b8 _ZN40_INTERNAL_8d717ee1_4_k_cu_184ef5a9_497734cuda3std6ranges3__45__cpo5beginE[1];
.global .align 1 .b8 _ZN40_INTERNAL_8d717ee1_4_k_cu_184ef5a9_497734cuda3std6ranges3__45__cpo3endE[1];
.global .align 1 .b8 _ZN40_INTERNAL_8d717ee1_4_k_cu_184ef5a9_497734cuda3std6ranges3__45__cpo6cbeginE[1];
.global .align 1 .b8 _ZN40_INTERNAL_8d717ee1_4_k_cu_184ef5a9_497734cuda3std6ranges3__45__cpo4cendE[1];
.global .align 1 .b8 _ZN40_INTERNAL_8d717ee1_4_k_cu_184ef5a9_497734cuda3std6ranges3__45__cpo7advanceE[1];
.global .align 1 .b8 _ZN40_INTERNAL_8d717ee1_4_k_cu_184ef5a9_497734cuda3std6ranges3__45__cpo9iter_swapE[1];
.global .align 1 .b8 _ZN40_INTERNAL_8d717ee1_4_k_cu_184ef5a9_497734cuda3std6ranges3__45__cpo4nextE[1];
.global .align 1 .b8 _ZN40_INTERNAL_8d717ee1_4_k_cu_184ef5a9_497734cuda3std6ranges3__45__cpo4prevE[1];
.global .align 1 .b8 _ZN40_INTERNAL_8d717ee1_4_k_cu_184ef5a9_497734cuda3std6ranges3__45__cpo4dataE[1];
.global .align 1 .b8 _ZN40_INTERNAL_8d717ee1_4_k_cu_184ef5a9_497734cuda3std6ranges3__45__cpo5cdataE[1];
.global .align 1 .b8 _ZN40_INTERNAL_8d717ee1_4_k_cu_184ef5a9_497734cuda3std6ranges3__45__cpo4sizeE[1];
.global .align 1 .b8 _ZN40_INTERNAL_8d717ee1_4_k_cu_184ef5a9_497734cuda3std6ranges3__45__cpo5ssizeE[1];
.global .align 1 .b8 _ZN40_INTERNAL_8d717ee1_4_k_cu_184ef5a9_497734cuda3std6ranges3__45__cpo8distanceE[1];
.global .align 1 .b8 _ZN40_INTERNAL_8d717ee1_4_k_cu_184ef5a9_497736thrust24THRUST_300001_SM_1000_NS8cuda_cub3parE[1];
.global .align 1 .b8 _ZN40_INTERNAL_8d717ee1_4_k_cu_184ef5a9_497736thrust24THRUST_300001_SM_1000_NS8cuda_cub10par_nosyncE[1];
.global .align 1 .b8 _ZN40_INTERNAL_8d717ee1_4_k_cu_184ef5a9_497736thrust24THRUST_300001_SM_1000_NS6system6detail10sequential3seqE[1];
.global .align 1 .b8 _ZN40_INTERNAL_8d717ee1_4_k_cu_184ef5a9_497736thrust24THRUST_300001_SM_1000_NS6system3cpp3parE[1];
.global .align 1 .b8 _ZN40_INTERNAL_8d717ee1_4_k_cu_184ef5a9_497736thrust24THRUST_300001_SM_1000_NS12placeholders2_1E[1];
.global .align 1 .b8 _ZN40_INTERNAL_8d717ee1_4_k_cu_184ef5a9_497736thrust24THRUST_300001_SM_1000_NS12placeholders2_2E[1];
.global .align 1 .b8 _ZN40_INTERNAL_8d717ee1_4_k_cu_184ef5a9_497736thrust24THRUST_300001_SM_1000_NS12placeholders2_3E[1];
.global .align 1 .b8 _ZN40_INTERNAL_8d717ee1_4_k_cu_184ef5a9_497736thrust24THRUST_300001_SM_1000_NS12placeholders2_4E[1];
.global .align 1 .b8 _ZN40_INTERNAL_8d717ee1_4_k_cu_184ef5a9_497736thrust24THRUST_300001_SM_1000_NS12placeholders2_5E[1];
.global .align 1 .b8 _ZN40_INTERNAL_8d717ee1_4_k_cu_184ef5a9_497736thrust24THRUST_300001_SM_1000_NS12placeholders2_6E[1];
.global .align 1 .b8 _ZN40_INTERNAL_8d717ee1_4_k_cu_184ef5a9_497736thrust24THRUST_300001_SM_1000_NS12placeholders2_7E[1];
.global .align 1 .b8 _ZN40_INTERNAL_8d717ee1_4_k_cu_184ef5a9_497736thrust24THRUST_300001_SM_1000_NS12placeholders2_8E[1];
.global .align 1 .b8 _ZN40_INTERNAL_8d717ee1_4_k_cu_184ef5a9_497736thrust24THRUST_300001_SM_1000_NS12placeholders2_9E[1];
.global .align 1 .b8 _ZN40_INTERNAL_8d717ee1_4_k_cu_184ef5a9_497736thrust24THRUST_300001_SM_1000_NS12placeholders3_10E[1];
.global .align 1 .b8 _ZN40_INTERNAL_8d717ee1_4_k_cu_184ef5a9_497736thrust24THRUST_300001_SM_1000_NS3seqE[1];
.global .align 1 .b8 _ZN40_INTERNAL_8d717ee1_4_k_cu_184ef5a9_497736thrust24THRUST_300001_SM_1000_NS6deviceE[1];

.visible .entry _ZN3cub18CUB_300001_SM_10006detail11EmptyKernelIvEEvv()
{


	ret;

}


// ===== COMPILED SASS (sm_100) =====

	.target	sm_100

	.elftype	@"ET_EXEC"


//--------------------- .note.nv.tkinfo           --------------------------
	.section	.note.nv.tkinfo,"",@"SHT_NOTE"
	.sectionflags	@"SHF_NOTE_NV_TKINFO"
	.tkinfo
        /*0018*/ 	.word	0x00000002
        /*0030*/ 	.string	""
        /*0030*/ 	.string	"ptxas"
        /*0030*/ 	.string	"Cuda compilation tools, release 13.0, V13.0.88"
        /*0030*/ 	.string	"Build cuda_13.0.r13.0/compiler.36424714_0"
        /*0030*/ 	.string	"-arch sm_100 -m 64 "



//--------------------- .note.nv.cuinfo           --------------------------
	.section	.note.nv.cuinfo,"",@"SHT_NOTE"
	.sectionflags	@"SHF_NOTE_NV_CUINFO"
        /*0018*/ 	.short	0x0002
        /*001a*/ 	.short	0x0064
        /*001c*/ 	.short	0x0082
	.zero		2


//--------------------- .nv.info                  --------------------------
	.section	.nv.info,"",@"SHT_CUDA_INFO"
	.align	4


	//----- nvinfo : EIATTR_REGCOUNT
	.align		4
        /*0000*/ 	.byte	0x04, 0x2f
        /*0002*/ 	.short	(.L_55 - .L_54)
	.align		4
.L_54:
        /*0004*/ 	.word	index@(_ZN3cub18CUB_300001_SM_10006detail11EmptyKernelIvEEvv)
        /*0008*/ 	.word	0x00000004


	//----- nvinfo : EIATTR_FRAME_SIZE
	.align		4
.L_55:
        /*000c*/ 	.byte	0x04, 0x11
        /*000e*/ 	.short	(.L_57 - .L_56)
	.align		4
.L_56:
        /*0010*/ 	.word	index@(_ZN3cub18CUB_300001_SM_10006detail11EmptyKernelIvEEvv)
        /*0014*/ 	.word	0x00000000


	//----- nvinfo : EIATTR_MIN_STACK_SIZE
	.align		4
.L_57:
        /*0018*/ 	.byte	0x04, 0x12
        /*001a*/ 	.short	(.L_59 - .L_58)
	.align		4
.L_58:
        /*001c*/ 	.word	index@(_ZN3cub18CUB_300001_SM_10006detail11EmptyKernelIvEEvv)
        /*0020*/ 	.word	0x00000000
.L_59:


//--------------------- .nv.compat                --------------------------
	.section	.nv.compat,"",@"SHT_CUDA_COMPAT_INFO"
	.align	4
        /*0000*/ 	.byte	0x02, 0x09, 0x00, 0x00, 0x02, 0x02, 0x01, 0x00, 0x02, 0x05, 0x05, 0x00, 0x03, 0x07, 0x01, 0x01
        /*0010*/ 	.byte	0x02, 0x03, 0x00, 0x00, 0x02, 0x06, 0x01, 0x00, 0x04, 0x0b, 0x08, 0x00, 0x09, 0x00, 0x00, 0x00
        /*0020*/ 	.byte	0x00, 0x00, 0x00, 0x00


//--------------------- .nv.info._ZN3cub18CUB_300001_SM_10006detail11EmptyKernelIvEEvv --------------------------
	.section	.nv.info._ZN3cub18CUB_300001_SM_10006detail11EmptyKernelIvEEvv,"",@"SHT_CUDA_INFO"
	.sectionflags	@""
	.align	4


	//----- nvinfo : EIATTR_CUDA_API_VERSION
	.align		4
        /*0000*/ 	.byte	0x04, 0x37
        /*0002*/ 	.short	(.L_61 - .L_60)
.L_60:
        /*0004*/ 	.word	0x00000082


	//----- nvinfo : EIATTR_SPARSE_MMA_MASK
	.align		4
.L_61:
        /*0008*/ 	.byte	0x03, 0x50
        /*000a*/ 	.short	0x0000


	//----- nvinfo : EIATTR_MAXREG_COUNT
	.align		4
        /*000c*/ 	.byte	0x03, 0x1b
        /*000e*/ 	.short	0x00ff


	//----- nvinfo : EIATTR_MERCURY_ISA_VERSION
	.align		4
        /*0010*/ 	.byte	0x03, 0x5f
        /*0012*/ 	.short	0x0101


	//----- nvinfo : EIATTR_VRC_CTA_INIT_COUNT
	.align		4
        /*0014*/ 	.byte	0x02, 0x4a
	.zero		1
	.zero		1


	//----- nvinfo : EIATTR_EXIT_INSTR_OFFSETS
	.align		4
        /*0018*/ 	.byte	0x04, 0x1c
        /*001a*/ 	.short	(.L_63 - .L_62)


	//   ....[0]....
.L_62:
        /*001c*/ 	.word	0x00000010


	//----- nvinfo : EIATTR_SW_WAR
	.align		4
.L_63:
        /*0020*/ 	.byte	0x04, 0x36
        /*0022*/ 	.short	(.L_65 - .L_64)
.L_64:
        /*0024*/ 	.word	0x00000008
.L_65:


//--------------------- .nv.callgraph             --------------------------
	.section	.nv.callgraph,"",@"SHT_CUDA_CALLGRAPH"
	.align	4
	.sectionentsize	8
	.align		4
        /*0000*/ 	.word	0x00000000
	.align		4
        /*0004*/ 	.word	0xffffffff
	.align		4
        /*0008*/ 	.word	0x00000000
	.align		4
        /*000c*/ 	.word	0xfffffffe
	.align		4
        /*0010*/ 	.word	0x00000000
	.align		4
        /*0014*/ 	.word	0xfffffffd
	.align		4
        /*0018*/ 	.word	0x00000000
	.align		4
        /*001c*/ 	.word	0xfffffffc


//--------------------- .nv.constant4             --------------------------
	.section	.nv.constant4,"a",@progbits
	.align	8
	.align		8
.nv.constant4:
        /*0000*/ 	.dword	precalc_xorwow_matrix
	.align		8
        /*0008*/ 	.dword	precalc_xorwow_offset_matrix
	.align		8
        /*0010*/ 	.dword	mrg32k3aM1
	.align		8
        /*0018*/ 	.dword	mrg32k3aM2
	.align		8
        /*0020*/ 	.dword	mrg32k3aM1SubSeq
	.align		8
        /*0028*/ 	.dword	mrg32k3aM2SubSeq
	.align		8
        /*0030*/ 	.dword	mrg32k3aM1Seq
	.align		8
        /*0038*/ 	.dword	mrg32k3aM2Seq
	.align		8
        /*0040*/ 	.dword	_ZN40_INTERNAL_8d717ee1_4_k_cu_184ef5a9_502864cuda3std3__45__cpo5beginE
	.align		8
        /*0048*/ 	.dword	_ZN40_INTERNAL_8d717ee1_4_k_cu_184ef5a9_502864cuda3std3__45__cpo3endE
	.align		8
        /*0050*/ 	.dword	_ZN40_INTERNAL_8d717ee1_4_k_cu_184ef5a9_502864cuda3std3__45__cpo6cbeginE
	.align		8
        /*0058*/ 	.dword	_ZN40_INTERNAL_8d717ee1_4_k_cu_184ef5a9_502864cuda3std3__45__cpo4cendE
	.align		8
        /*0060*/ 	.dword	_ZN40_INTERNAL_8d717ee1_4_k_cu_184ef5a9_502864cuda3std3__45__cpo6rbeginE
	.align		8
        /*0068*/ 	.dword	_ZN40_INTERNAL_8d717ee1_4_k_cu_184ef5a9_502864cuda3std3__45__cpo4rendE
	.align		8
        /*0070*/ 	.dword	_ZN40_INTERNAL_8d717ee1_4_k_cu_184ef5a9_502864cuda3std3__45__cpo7crbeginE
	.align		8
        /*0078*/ 	.dword	_ZN40_INTERNAL_8d717ee1_4_k_cu_184ef5a9_502864cuda3std3__45__cpo5crendE
	.align		8
        /*0080*/ 	.dword	_ZN40_INTERNAL_8d717ee1_4_k_cu_184ef5a9_502864cuda3std3__442_GLOBAL__N__8d717ee1_4_k_cu_184ef5a9_502866ignoreE
	.align		8
        /*0088*/ 	.dword	_ZN40_INTERNAL_8d717ee1_4_k_cu_184ef5a9_502864cuda3std3__419piecewise_constructE
	.align		8
        /*0090*/ 	.dword	_ZN40_INTERNAL_8d717ee1_4_k_cu_184ef5a9_502864cuda3std3__48in_placeE
	.align		8
        /*0098*/ 	.dword	_ZN40_INTERNAL_8d717ee1_4_k_cu_184ef5a9_502864cuda3std3__420unreachable_sentinelE
	.align		8
        /*00a0*/ 	.dword	_ZN40_INTERNAL_8d717ee1_4_k_cu_184ef5a9_502864cuda3std3__47nulloptE
	.align		8
        /*00a8*/ 	.dword	_ZN40_INTERNAL_8d717ee1_4_k_cu_184ef5a9_502864cuda3std3__48unexpectE
	.align		8
        /*00b0*/ 	.dword	_ZN40_INTERNAL_8d717ee1_4_k_cu_184ef5a9_502864cuda3std6ranges3__45__cpo4swapE
	.align		8
        /*00b8*/ 	.dword	_ZN40_INTERNAL_8d717ee1_4_k_cu_184ef5a9_502864cuda3std6ranges3__45__cpo9iter_moveE
	.align		8
        /*00c0*/ 	.dword	_ZN40_INTERNAL_8d717ee1_4_k_cu_184ef5a9_502864cuda3std6ranges3__45__cpo5beginE
	.align		8
        /*00c8*/ 	.dword	_ZN40_INTERNAL_8d717ee1_4_k_cu_184ef5a9_502864cuda3std6ranges3__45__cpo3endE
	.align		8
        /*00d0*/ 	.dword	_ZN40_INTERNAL_8d717ee1_4_k_cu_184ef5a9_502864cuda3std6ranges3__45__cpo6cbeginE
	.align		8
        /*00d8*/ 	.dword	_ZN40_INTERNAL_8d717ee1_4_k_cu_184ef5a9_502864cuda3std6ranges3__45__cpo4cendE
	.align		8
        /*00e0*/ 	.dword	_ZN40_INTERNAL_8d717ee1_4_k_cu_184ef5a9_502864cuda3std6ranges3__45__cpo7advanceE
	.align		8
        /*00e8*/ 	.dword	_ZN40_INTERNAL_8d717ee1_4_k_cu_184ef5a9_502864cuda3std6ranges3__45__cpo9iter_swapE
	.align		8
        /*00f0*/ 	.dword	_ZN40_INTERNAL_8d717ee1_4_k_cu_184ef5a9_502864cuda3std6ranges3__45__cpo4nextE
	.align		8
        /*00f8*/ 	.dword	_ZN40_INTERNAL_8d717ee1_4_k_cu_184ef5a9_502864cuda3std6ranges3__45__cpo4prevE
	.align		8
        /*0100*/ 	.dword	_ZN40_INTERNAL_8d717ee1_4_k_cu_184ef5a9_502864cuda3std6ranges3__45__cpo4dataE
	.align		8
        /*0108*/ 	.dword	_ZN40_INTERNAL_8d717ee1_4_k_cu_184ef5a9_502864cuda3std6ranges3__45__cpo5cdataE
	.align		8
        /*0110*/ 	.dword	_ZN40_INTERNAL_8d717ee1_4_k_cu_184ef5a9_502864cuda3std6ranges3__45__cpo4sizeE
	.align		8
        /*0118*/ 	.dword	_ZN40_INTERNAL_8d717ee1_4_k_cu_184ef5a9_502864cuda3std6ranges3__45__cpo5ssizeE
	.align		8
        /*0120*/ 	.dword	_ZN40_INTERNAL_8d717ee1_4_k_cu_184ef5a9_502864cuda3std6ranges3__45__cpo8distanceE
	.align		8
        /*0128*/ 	.dword	_ZN40_INTERNAL_8d717ee1_4_k_cu_184ef5a9_502866thrust24THRUST_300001_SM_1000_NS8cuda_cub3parE
	.align		8
        /*0130*/ 	.dword	_ZN40_INTERNAL_8d717ee1_4_k_cu_184ef5a9_502866thrust24THRUST_300001_SM_1000_NS8cuda_cub10par_nosyncE
	.align		8
        /*0138*/ 	.dword	_ZN40_INTERNAL_8d717ee1_4_k_cu_184ef5a9_502866thrust24THRUST_300001_SM_1000_NS6system6detail10sequential3seqE
	.align		8
        /*0140*/ 	.dword	_ZN40_INTERNAL_8d717ee1_4_k_cu_184ef5a9_502866thrust24THRUST_300001_SM_1000_NS6system3cpp3parE
	.align		8
        /*0148*/ 	.dword	_ZN40_INTERNAL_8d717ee1_4_k_cu_184ef5a9_502866thrust24THRUST_300001_SM_1000_NS12placeholders2_1E
	.align		8
        /*0150*/ 	.dword	_ZN40_INTERNAL_8d717ee1_4_k_cu_184ef5a9_502866thrust24THRUST_300001_SM_1000_NS12placeholders2_2E
	.align		8
        /*0158*/ 	.dword	_ZN40_INTERNAL_8d717ee1_4_k_cu_184ef5a9_502866thrust24THRUST_300001_SM_1000_NS12placeholders2_3E
	.align		8
        /*0160*/ 	.dword	_ZN40_INTERNAL_8d717ee1_4_k_cu_184ef5a9_502866thrust24THRUST_300001_SM_1000_NS12placeholders2_4E
	.align		8
        /*0168*/ 	.dword	_ZN40_INTERNAL_8d717ee1_4_k_cu_184ef5a9_502866thrust24THRUST_300001_SM_1000_NS12placeholders2_5E
	.align		8
        /*0170*/ 	.dword	_ZN40_INTERNAL_8d717ee1_4_k_cu_184ef5a9_502866thrust24THRUST_300001_SM_1000_NS12placeholders2_6E
	.align		8
        /*0178*/ 	.dword	_ZN40_INTERNAL_8d717ee1_4_k_cu_184ef5a9_502866thrust24THRUST_300001_SM_1000_NS12placeholders2_7E
	.align		8
        /*0180*/ 	.dword	_ZN40_INTERNAL_8d717ee1_4_k_cu_184ef5a9_502866thrust24THRUST_300001_SM_1000_NS12placeholders2_8E
	.align		8
        /*0188*/ 	.dword	_ZN40_INTERNAL_8d717ee1_4_k_cu_184ef5a9_502866thrust24THRUST_300001_SM_1000_NS12placeholders2_9E
	.align		8
        /*0190*/ 	.dword	_ZN40_INTERNAL_8d717ee1_4_k_cu_184ef5a9_502866thrust24THRUST_300001_SM_1000_NS12placeholders3_10E
	.align		8
        /*0198*/ 	.dword	_ZN40_INTERNAL_8d717ee1_4_k_cu_184ef5a9_502866thrust24THRUST_300001_SM_1000_NS3seqE
	.align		8
        /*01a0*/ 	.dword	_ZN40_INTERNAL_8d717ee1_4_k_cu_184ef5a9_502866thrust24THRUST_300001_SM_1000_NS6deviceE


//--------------------- .nv.constant3             --------------------------
	.section	.nv.constant3,"a",@progbits
	.align	8
.nv.constant3:
	.type		__cr_lgamma_table,@object
	.size		__cr_lgamma_table,(.L_8 - __cr_lgamma_table)
__cr_lgamma_table:
        /*0000*/ 	.byte	0x00, 0x00, 0x00, 0x00, 0x00, 0x00, 0x00, 0x00, 0x00, 0x00, 0x00, 0x00, 0x00, 0x00, 0x00, 0x00
        /*0010*/ 	.byte	0xef, 0x39, 0xfa, 0xfe, 0x42, 0x2e, 0xe6, 0x3f, 0x02, 0x20, 0x2a, 0xfa, 0x0b, 0xab, 0xfc, 0x3f
        /*0020*/ 	.byte	0xf9, 0x2c, 0x92, 0x7c, 0xa7, 0x6c, 0x09, 0x40, 0xc9, 0x79, 0x44, 0x3c, 0x64, 0x26, 0x13, 0x40
        /*0030*/ 	.byte	0xca, 0x01, 0xcf, 0x3a, 0x27, 0x51, 0x1a, 0x40, 0x30, 0xcc, 0x2d, 0xf3, 0xe1, 0x0c, 0x21, 0x40
        /*0040*/ 	.byte	0x0d, 0xb7, 0xfc, 0x82, 0x8e, 0x35, 0x25, 0x40
.L_8:


//--------------------- .text._ZN3cub18CUB_300001_SM_10006detail11EmptyKernelIvEEvv --------------------------
	.section	.text._ZN3cub18CUB_300001_SM_10006detail11EmptyKernelIvEEvv,"ax",@progbits
	.align	128
        .global         _ZN3cub18CUB_300001_SM_10006detail11EmptyKernelIvEEvv
        .type           _ZN3cub18CUB_300001_SM_10006detail11EmptyKernelIvEEvv,@function
        .size           _ZN3cub18CUB_300001_SM_10006detail11EmptyKernelIvEEvv,(.L_x_1 - _ZN3cub18CUB_300001_SM_10006detail11EmptyKernelIvEEvv)
        .other          _ZN3cub18CUB_300001_SM_10006detail11EmptyKernelIvEEvv,@"STO_CUDA_ENTRY STV_DEFAULT"
_ZN3cub18CUB_300001_SM_10006detail11EmptyKernelIvEEvv:
.text._ZN3cub18CUB_300001_SM_10006detail11EmptyKernelIvEEvv:
[----:B------:R-:W-:Y:S01]  /*0000*/  LDC R1, c[0x0][0x37c] ;  /* 0x0000df00ff017b82 */ /* 0x000fe20000000800 */
[----:B------:R-:W-:Y:S05]  /*0010*/  EXIT ;  /* 0x000000000000794d */ /* 0x000fea0003800000 */
.L_x_0:
[----:B------:R-:W-:-:S00]  /*0020*/  BRA `(.L_x_0) ;  /* 0xfffffffc00fc7947 */ /* 0x000fc0000383ffff */
[----:B------:R-:W-:-:S00]  /*0030*/  NOP ;  /* 0x0000000000007918 */ /* 0x000fc00000000000 */
        /* <DEDUP_REMOVED lines=12> */
.L_x_1:


//--------------------- .nv.global.init           --------------------------
	.section	.nv.global.init,"aw",@progbits
	.align	4
.nv.global.init:
	.type		mrg32k3aM1SubSeq,@object
	.size		mrg32k3aM1SubSeq,(mrg32k3aM2SubSeq - mrg32k3aM1SubSeq)
mrg32k3aM1SubSeq:
        /*0000*/ 	.byte	0x0b, 0xcc, 0xee, 0x04, 0x73, 0x29, 0x8b, 0x6f, 0xf6, 0x53, 0x03, 0xf6, 0x23, 0xf6, 0xea, 0xda
        /* <DEDUP_REMOVED lines=125> */
	.type		mrg32k3aM2SubSeq,@object
	.size		mrg32k3aM2SubSeq,(mrg32k3aM1 - mrg32k3aM2SubSeq)
mrg32k3aM2SubSeq:
        /* <DEDUP_REMOVED lines=126> */
	.type		mrg32k3aM1,@object
	.size		mrg32k3aM1,(mrg32k3aM1Seq - mrg32k3aM1)
mrg32k3aM1:
        /* <DEDUP_REMOVED lines=144> */
	.type		mrg32k3aM1Seq,@object
	.size		mrg32k3aM1Seq,(mrg32k3aM2 - mrg32k3aM1Seq)
mrg32k3aM1Seq:
        /* <DEDUP_REMOVED lines=144> */
	.type		mrg32k3aM2,@object
	.size		mrg32k3aM2,(mrg32k3aM2Seq - mrg32k3aM2)
mrg32k3aM2:
        /* <DEDUP_REMOVED lines=144> */
	.type		mrg32k3aM2Seq,@object
	.size		mrg32k3aM2Seq,(precalc_xorwow_matrix - mrg32k3aM2Seq)
mrg32k3aM2Seq:
        /* <DEDUP_REMOVED lines=144> */
	.type		precalc_xorwow_matrix,@object
	.size		precalc_xorwow_matrix,(precalc_xorwow_offset_matrix - precalc_xorwow_matrix)
precalc_xorwow_matrix:
        /* <DEDUP_REMOVED lines=6400> */
	.type		precalc_xorwow_offset_matrix,@object
	.size		precalc_xorwow_offset_matrix,(.L_1 - precalc_xorwow_offset_matrix)
precalc_xorwow_offset_matrix:
        /* <DEDUP_REMOVED lines=6400> */
.L_1:


//--------------------- .nv.shared.reserved.0     --------------------------
	.section	.nv.shared.reserved.0,"aw",@nobits
	.weak		__nv_reservedSMEM_offset_0_alias
	.size		__nv_reservedSMEM_offset_0_alias, 0, 64
	.other		__nv_reservedSMEM_offset_0_alias,@"STO_CUDA_RESERVED_SHARED STV_DEFAULT"
__nv_reservedSMEM_offset_0_alias:
	.zero		0
	.zero		64


//--------------------- .nv.global                --------------------------
	.section	.nv.global,"aw",@nobits
.nv.global:
	.type		_ZN40_INTERNAL_8d717ee1_4_k_cu_184ef5a9_502866thrust24THRUST_300001_SM_1000_NS12placeholders2_8E,@object
	.size		_ZN40_INTERNAL_8d717ee1_4_k_cu_184ef5a9_502866thrust24THRUST_300001_SM_1000_NS12placeholders2_8E,(_ZN40_INTERNAL_8d717ee1_4_k_cu_184ef5a9_502864cuda3std3__442_GLOBAL__N__8d717ee1_4_k_cu_184ef5a9_502866ignoreE - _ZN40_INTERNAL_8d717ee1_4_k_cu_184ef5a9_502866thrust24THRUST_300001_SM_1000_NS12placeholders2_8E)
_ZN40_INTERNAL_8d717ee1_4_k_cu_184ef5a9_502866thrust24THRUST_300001_SM_1000_NS12placeholders2_8E:
	.zero		1
	.type		_ZN40_INTERNAL_8d717ee1_4_k_cu_184ef5a9_502864cuda3std3__442_GLOBAL__N__8d717ee1_4_k_cu_184ef5a9_502866ignoreE,@object
	.size		_ZN40_INTERNAL_8d717ee1_4_k_cu_184ef5a9_502864cuda3std3__442_GLOBAL__N__8d717ee1_4_k_cu_184ef5a9_502866ignoreE,(_ZN40_INTERNAL_8d717ee1_4_k_cu_184ef5a9_502864cuda3std6ranges3__45__cpo4dataE - _ZN40_INTERNAL_8d717ee1_4_k_cu_184ef5a9_502864cuda3std3__442_GLOBAL__N__8d717ee1_4_k_cu_184ef5a9_502866ignoreE)
_ZN40_INTERNAL_8d717ee1_4_k_cu_184ef5a9_502864cuda3std3__442_GLOBAL__N__8d717ee1_4_k_cu_184ef5a9_502866ignoreE:
	.zero		1
	.type		_ZN40_INTERNAL_8d717ee1_4_k_cu_184ef5a9_502864cuda3std6ranges3__45__cpo4dataE,@object
	.size		_ZN40_INTERNAL_8d717ee1_4_k_cu_184ef5a9_502864cuda3std6ranges3__45__cpo4dataE,(_ZN40_INTERNAL_8d717ee1_4_k_cu_184ef5a9_502866thrust24THRUST_300001_SM_1000_NS6system3cpp3parE - _ZN40_INTERNAL_8d717ee1_4_k_cu_184ef5a9_502864cuda3std6ranges3__45__cpo4dataE)
_ZN40_INTERNAL_8d717ee1_4_k_cu_184ef5a9_502864cuda3std6ranges3__45__cpo4dataE:
	.zero		1
	.type		_ZN40_INTERNAL_8d717ee1_4_k_cu_184ef5a9_502866thrust24THRUST_300001_SM_1000_NS6system3cpp3parE,@object
	.size		_ZN40_INTERNAL_8d717ee1_4_k_cu_184ef5a9_502866thrust24THRUST_300001_SM_1000_NS6system3cpp3parE,(_ZN40_INTERNAL_8d717ee1_4_k_cu_184ef5a9_502864cuda3std3__45__cpo5beginE - _ZN40_INTERNAL_8d717ee1_4_k_cu_184ef5a9_502866thrust24THRUST_300001_SM_1000_NS6system3cpp3parE)
_ZN40_INTERNAL_8d717ee1_4_k_cu_184ef5a9_502866thrust24THRUST_300001_SM_1000_NS6system3cpp3parE:
	.zero		1
	.type		_ZN40_INTERNAL_8d717ee1_4_k_cu_184ef5a9_502864cuda3std3__45__cpo5beginE,@object
	.size		_ZN40_INTERNAL_8d717ee1_4_k_cu_184ef5a9_502864cuda3std3__45__cpo5beginE,(_ZN40_INTERNAL_8d717ee1_4_k_cu_184ef5a9_502864cuda3std6ranges3__45__cpo5beginE - _ZN40_INTERNAL_8d717ee1_4_k_cu_184ef5a9_502864cuda3std3__45__cpo5beginE)
_ZN40_INTERNAL_8d717ee1_4_k_cu_184ef5a9_502864cuda3std3__45__cpo5beginE:
	.zero		1
	.type		_ZN40_INTERNAL_8d717ee1_4_k_cu_184ef5a9_502864cuda3std6ranges3__45__cpo5beginE,@object
	.size		_ZN40_INTERNAL_8d717ee1_4_k_cu_184ef5a9_502864cuda3std6ranges3__45__cpo5beginE,(_ZN40_INTERNAL_8d717ee1_4_k_cu_184ef5a9_502866thrust24THRUST_300001_SM_1000_NS6deviceE - _ZN40_INTERNAL_8d717ee1_4_k_cu_184ef5a9_502864cuda3std6ranges3__45__cpo5beginE)
_ZN40_INTERNAL_8d717ee1_4_k_cu_184ef5a9_502864cuda3std6ranges3__45__cpo5beginE:
	.zero		1
	.type		_ZN40_INTERNAL_8d717ee1_4_k_cu_184ef5a9_502866thrust24THRUST_300001_SM_1000_NS6deviceE,@object
	.size		_ZN40_INTERNAL_8d717ee1_4_k_cu_184ef5a9_502866thrust24THRUST_300001_SM_1000_NS6deviceE,(_ZN40_INTERNAL_8d717ee1_4_k_cu_184ef5a9_502864cuda3std3__47nulloptE - _ZN40_INTERNAL_8d717ee1_4_k_cu_184ef5a9_502866thrust24THRUST_300001_SM_1000_NS6deviceE)
_ZN40_INTERNAL_8d717ee1_4_k_cu_184ef5a9_502866thrust24THRUST_300001_SM_1000_NS6deviceE:
	.zero		1
	.type		_ZN40_INTERNAL_8d717ee1_4_k_cu_184ef5a9_502864cuda3std3__47nulloptE,@object
	.size		_ZN40_INTERNAL_8d717ee1_4_k_cu_184ef5a9_502864cuda3std3__47nulloptE,(_ZN40_INTERNAL_8d717ee1_4_k_cu_184ef5a9_502864cuda3std6ranges3__45__cpo8distanceE - _ZN40_INTERNAL_8d717ee1_4_k_cu_184ef5a9_502864cuda3std3__47nulloptE)
_ZN40_INTERNAL_8d717ee1_4_k_cu_184ef5a9_502864cuda3std3__47nulloptE:
	.zero		1
	.type		_ZN40_INTERNAL_8d717ee1_4_k_cu_184ef5a9_502864cuda3std6ranges3__45__cpo8distanceE,@object
	.size		_ZN40_INTERNAL_8d717ee1_4_k_cu_184ef5a9_502864cuda3std6ranges3__45__cpo8distanceE,(_ZN40_INTERNAL_8d717ee1_4_k_cu_184ef5a9_502866thrust24THRUST_300001_SM_1000_NS12placeholders2_4E - _ZN40_INTERNAL_8d717ee1_4_k_cu_184ef5a9_502864cuda3std6ranges3__45__cpo8distanceE)
_ZN40_INTERNAL_8d717ee1_4_k_cu_184ef5a9_502864cuda3std6ranges3__45__cpo8distanceE:
	.zero		1
	.type		_ZN40_INTERNAL_8d717ee1_4_k_cu_184ef5a9_502866thrust24THRUST_300001_SM_1000_NS12placeholders2_4E,@object
	.size		_ZN40_INTERNAL_8d717ee1_4_k_cu_184ef5a9_502866thrust24THRUST_300001_SM_1000_NS12placeholders2_4E,(_ZN40_INTERNAL_8d717ee1_4_k_cu_184ef5a9_502864cuda3std3__45__cpo6rbeginE - _ZN40_INTERNAL_8d717ee1_4_k_cu_184ef5a9_502866thrust24THRUST_300001_SM_1000_NS12placeholders2_4E)
_ZN40_INTERNAL_8d717ee1_4_k_cu_184ef5a9_502866thrust24THRUST_300001_SM_1000_NS12placeholders2_4E:
	.zero		1
	.type		_ZN40_INTERNAL_8d717ee1_4_k_cu_184ef5a9_502864cuda3std3__45__cpo6rbeginE,@object
	.size		_ZN40_INTERNAL_8d717ee1_4_k_cu_184ef5a9_502864cuda3std3__45__cpo6rbeginE,(_ZN40_INTERNAL_8d717ee1_4_k_cu_184ef5a9_502864cuda3std6ranges3__45__cpo7advanceE - _ZN40_INTERNAL_8d717ee1_4_k_cu_184ef5a9_502864cuda3std3__45__cpo6rbeginE)
_ZN40_INTERNAL_8d717ee1_4_k_cu_184ef5a9_502864cuda3std3__45__cpo6rbeginE:
	.zero		1
	.type		_ZN40_INTERNAL_8d717ee1_4_k_cu_184ef5a9_502864cuda3std6ranges3__45__cpo7advanceE,@object
	.size		_ZN40_INTERNAL_8d717ee1_4_k_cu_184ef5a9_502864cuda3std6ranges3__45__cpo7advanceE,(_ZN40_INTERNAL_8d717ee1_4_k_cu_184ef5a9_502866thrust24THRUST_300001_SM_1000_NS12placeholders3_10E - _ZN40_INTERNAL_8d717ee1_4_k_cu_184ef5a9_502864cuda3std6ranges3__45__cpo7advanceE)
_ZN40_INTERNAL_8d717ee1_4_k_cu_184ef5a9_502864cuda3std6ranges3__45__cpo7advanceE:
	.zero		1
	.type		_ZN40_INTERNAL_8d717ee1_4_k_cu_184ef5a9_502866thrust24THRUST_300001_SM_1000_NS12placeholders3_10E,@object
	.size		_ZN40_INTERNAL_8d717ee1_4_k_cu_184ef5a9_502866thrust24THRUST_300001_SM_1000_NS12placeholders3_10E,(_ZN40_INTERNAL_8d717ee1_4_k_cu_184ef5a9_502864cuda3std3__48in_placeE - _ZN40_INTERNAL_8d717ee1_4_k_cu_184ef5a9_502866thrust24THRUST_300001_SM_1000_NS12placeholders3_10E)
_ZN40_INTERNAL_8d717ee1_4_k_cu_184ef5a9_502866thrust24THRUST_300001_SM_1000_NS12placeholders3_10E:
	.zero		1
	.type		_ZN40_INTERNAL_8d717ee1_4_k_cu_184ef5a9_502864cuda3std3__48in_placeE,@object
	.size		_ZN40_INTERNAL_8d717ee1_4_k_cu_184ef5a9_502864cuda3std3__48in_placeE,(_ZN40_INTERNAL_8d717ee1_4_k_cu_184ef5a9_502864cuda3std6ranges3__45__cpo4sizeE - _ZN40_INTERNAL_8d717ee1_4_k_cu_184ef5a9_502864cuda3std3__48in_placeE)
_ZN40_INTERNAL_8d717ee1_4_k_cu_184ef5a9_502864cuda3std3__48in_placeE:
	.zero		1
	.type		_ZN40_INTERNAL_8d717ee1_4_k_cu_184ef5a9_502864cuda3std6ranges3__45__cpo4sizeE,@object
	.size		_ZN40_INTERNAL_8d717ee1_4_k_cu_184ef5a9_502864cuda3std6ranges3__45__cpo4sizeE,(_ZN40_INTERNAL_8d717ee1_4_k_cu_184ef5a9_502866thrust24THRUST_300001_SM_1000_NS12placeholders2_2E - _ZN40_INTERNAL_8d717ee1_4_k_cu_184ef5a9_502864cuda3std6ranges3__45__cpo4sizeE)
_ZN40_INTERNAL_8d717ee1_4_k_cu_184ef5a9_502864cuda3std6ranges3__45__cpo4sizeE:
	.zero		1
	.type		_ZN40_INTERNAL_8d717ee1_4_k_cu_184ef5a9_502866thrust24THRUST_300001_SM_1000_NS12placeholders2_2E,@object
	.size		_ZN40_INTERNAL_8d717ee1_4_k_cu_184ef5a9_502866thrust24THRUST_300001_SM_1000_NS12placeholders2_2E,(_ZN40_INTERNAL_8d717ee1_4_k_cu_184ef5a9_502864cuda3std3__45__cpo6cbeginE - _ZN40_INTERNAL_8d717ee1_4_k_cu_184ef5a9_502866thrust24THRUST_300001_SM_1000_NS12placeholders2_2E)
_ZN40_INTERNAL_8d717ee1_4_k_cu_184ef5a9_502866thrust24THRUST_300001_SM_1000_NS12placeholders2_2E:
	.zero		1
	.type		_ZN40_INTERNAL_8d717ee1_4_k_cu_184ef5a9_502864cuda3std3__45__cpo6cbeginE,@object
	.size		_ZN40_INTERNAL_8d717ee1_4_k_cu_184ef5a9_502864cuda3std3__45__cpo6cbeginE,(_ZN40_INTERNAL_8d717ee1_4_k_cu_184ef5a9_502864cuda3std6ranges3__45__cpo6cbeginE - _ZN40_INTERNAL_8d717ee1_4_k_cu_184ef5a9_502864cuda3std3__45__cpo6cbeginE)
_ZN40_INTERNAL_8d717ee1_4_k_cu_184ef5a9_502864cuda3std3__45__cpo6cbeginE:
	.zero		1
	.type		_ZN40_INTERNAL_8d717ee1_4_k_cu_184ef5a9_502864cuda3std6ranges3__45__cpo6cbeginE,@object
	.size		_ZN40_INTERNAL_8d717ee1_4_k_cu_184ef5a9_502864cuda3std6ranges3__45__cpo6cbeginE,(_ZN40_INTERNAL_8d717ee1_4_k_cu_184ef5a9_502866thrust24THRUST_300001_SM_1000_NS12placeholders2_6E - _ZN40_INTERNAL_8d717ee1_4_k_cu_184ef5a9_502864cuda3std6ranges3__45__cpo6cbeginE)
_ZN40_INTERNAL_8d717ee1_4_k_cu_184ef5a9_502864cuda3std6ranges3__45__cpo6cbeginE:
	.zero		1
	.type		_ZN40_INTERNAL_8d717ee1_4_k_cu_184ef5a9_502866thrust24THRUST_300001_SM_1000_NS12placeholders2_6E,@object
	.size		_ZN40_INTERNAL_8d717ee1_4_k_cu_184ef5a9_502866thrust24THRUST_300001_SM_1000_NS12placeholders2_6E,(_ZN40_INTERNAL_8d717ee1_4_k_cu_184ef5a9_502864cuda3std3__45__cpo7crbeginE - _ZN40_INTERNAL_8d717ee1_4_k_cu_184ef5a9_502866thrust24THRUST_300001_SM_1000_NS12placeholders2_6E)
_ZN40_INTERNAL_8d717ee1_4_k_cu_184ef5a9_502866thrust24THRUST_300001_SM_1000_NS12placeholders2_6E:
	.zero		1
	.type		_ZN40_INTERNAL_8d717ee1_4_k_cu_184ef5a9_502864cuda3std3__45__cpo7crbeginE,@object
	.size		_ZN40_INTERNAL_8d717ee1_4_k_cu_184ef5a9_502864cuda3std3__45__cpo7crbeginE,(_ZN40_INTERNAL_8d717ee1_4_k_cu_184ef5a9_502864cuda3std6ranges3__45__cpo4nextE - _ZN40_INTERNAL_8d717ee1_4_k_cu_184ef5a9_502864cuda3std3__45__cpo7crbeginE)
_ZN40_INTERNAL_8d717ee1_4_k_cu_184ef5a9_502864cuda3std3__45__cpo7crbeginE:
	.zero		1
	.type		_ZN40_INTERNAL_8d717ee1_4_k_cu_184ef5a9_502864cuda3std6ranges3__45__cpo4nextE,@object
	.size		_ZN40_INTERNAL_8d717ee1_4_k_cu_184ef5a9_502864cuda3std6ranges3__45__cpo4nextE,(_ZN40_INTERNAL_8d717ee1_4_k_cu_184ef5a9_502864cuda3std6ranges3__45__cpo4swapE - _ZN40_INTERNAL_8d717ee1_4_k_cu_184ef5a9_502864cuda3std6ranges3__45__cpo4nextE)
_ZN40_INTERNAL_8d717ee1_4_k_cu_184ef5a9_502864cuda3std6ranges3__45__cpo4nextE:
	.zero		1
	.type		_ZN40_INTERNAL_8d717ee1_4_k_cu_184ef5a9_502864cuda3std6ranges3__45__cpo4swapE,@object
	.size		_ZN40_INTERNAL_8d717ee1_4_k_cu_184ef5a9_502864cuda3std6ranges3__45__cpo4swapE,(_ZN40_INTERNAL_8d717ee1_4_k_cu_184ef5a9_502866thrust24THRUST_300001_SM_1000_NS8cuda_cub10par_nosyncE - _ZN40_INTERNAL_8d717ee1_4_k_cu_184ef5a9_502864cuda3std6ranges3__45__cpo4swapE)
_ZN40_INTERNAL_8d717ee1_4_k_cu_184ef5a9_502864cuda3std6ranges3__45__cpo4swapE:
	.zero		1
	.type		_ZN40_INTERNAL_8d717ee1_4_k_cu_184ef5a9_502866thrust24THRUST_300001_SM_1000_NS8cuda_cub10par_nosyncE,@object
	.size		_ZN40_INTERNAL_8d717ee1_4_k_cu_184ef5a9_502866thrust24THRUST_300001_SM_1000_NS8cuda_cub10par_nosyncE,(_ZN40_INTERNAL_8d717ee1_4_k_cu_184ef5a9_502866thrust24THRUST_300001_SM_1000_NS3seqE - _ZN40_INTERNAL_8d717ee1_4_k_cu_184ef5a9_502866thrust24THRUST_300001_SM_1000_NS8cuda_cub10par_nosyncE)
_ZN40_INTERNAL_8d717ee1_4_k_cu_184ef5a9_502866thrust24THRUST_300001_SM_1000_NS8cuda_cub10par_nosyncE:
	.zero		1
	.type		_ZN40_INTERNAL_8d717ee1_4_k_cu_184ef5a9_502866thrust24THRUST_300001_SM_1000_NS3seqE,@object
	.size		_ZN40_INTERNAL_8d717ee1_4_k_cu_184ef5a9_502866thrust24THRUST_300001_SM_1000_NS3seqE,(_ZN40_INTERNAL_8d717ee1_4_k_cu_184ef5a9_502864cuda3std3__420unreachable_sentinelE - _ZN40_INTERNAL_8d717ee1_4_k_cu_184ef5a9_502866thrust24THRUST_300001_SM_1000_NS3seqE)
_ZN40_INTERNAL_8d717ee1_4_k_cu_184ef5a9_502866thrust24THRUST_300001_SM_1000_NS3seqE:
	.zero		1
	.type		_ZN40_INTERNAL_8d717ee1_4_k_cu_184ef5a9_502864cuda3std3__420unreachable_sentinelE,@object
	.size		_ZN40_INTERNAL_8d717ee1_4_k_cu_184ef5a9_502864cuda3std3__420unreachable_sentinelE,(_ZN40_INTERNAL_8d717ee1_4_k_cu_184ef5a9_502864cuda3std6ranges3__45__cpo5ssizeE - _ZN40_INTERNAL_8d717ee1_4_k_cu_184ef5a9_502864cuda3std3__420unreachable_sentinelE)
_ZN40_INTERNAL_8d717ee1_4_k_cu_184ef5a9_502864cuda3std3__420unreachable_sentinelE:
	.zero		1
	.type		_ZN40_INTERNAL_8d717ee1_4_k_cu_184ef5a9_502864cuda3std6ranges3__45__cpo5ssizeE,@object
	.size		_ZN40_INTERNAL_8d717ee1_4_k_cu_184ef5a9_502864cuda3std6ranges3__45__cpo5ssizeE,(_ZN40_INTERNAL_8d717ee1_4_k_cu_184ef5a9_502866thrust24THRUST_300001_SM_1000_NS12placeholders2_3E - _ZN40_INTERNAL_8d717ee1_4_k_cu_184ef5a9_502864cuda3std6ranges3__45__cpo5ssizeE)
_ZN40_INTERNAL_8d717ee1_4_k_cu_184ef5a9_502864cuda3std6ranges3__45__cpo5ssizeE:
	.zero		1
	.type		_ZN40_INTERNAL_8d717ee1_4_k_cu_184ef5a9_502866thrust24THRUST_300001_SM_1000_NS12placeholders2_3E,@object
	.size		_ZN40_INTERNAL_8d717ee1_4_k_cu_184ef5a9_502866thrust24THRUST_300001_SM_1000_NS12placeholders2_3E,(_ZN40_INTERNAL_8d717ee1_4_k_cu_184ef5a9_502864cuda3std3__45__cpo4cendE - _ZN40_INTERNAL_8d717ee1_4_k_cu_184ef5a9_502866thrust24THRUST_300001_SM_1000_NS12placeholders2_3E)
_ZN40_INTERNAL_8d717ee1_4_k_cu_184ef5a9_502866thrust24THRUST_300001_SM_1000_NS12placeholders2_3E:
	.zero		1
	.type		_ZN40_INTERNAL_8d717ee1_4_k_cu_184ef5a9_502864cuda3std3__45__cpo4cendE,@object
	.size		_ZN40_INTERNAL_8d717ee1_4_k_cu_184ef5a9_502864cuda3std3__45__cpo4cendE,(_ZN40_INTERNAL_8d717ee1_4_k_cu_184ef5a9_502864cuda3std6ranges3__45__cpo4cendE - _ZN40_INTERNAL_8d717ee1_4_k_cu_184ef5a9_502864cuda3std3__45__cpo4cendE)
_ZN40_INTERNAL_8d717ee1_4_k_cu_184ef5a9_502864cuda3std3__45__cpo4cendE:
	.zero		1
	.type		_ZN40_INTERNAL_8d717ee1_4_k_cu_184ef5a9_502864cuda3std6ranges3__45__cpo4cendE,@object
	.size		_ZN40_INTERNAL_8d717ee1_4_k_cu_184ef5a9_502864cuda3std6ranges3__45__cpo4cendE,(_ZN40_INTERNAL_8d717ee1_4_k_cu_184ef5a9_502866thrust24THRUST_300001_SM_1000_NS12placeholders2_7E - _ZN40_INTERNAL_8d717ee1_4_k_cu_184ef5a9_502864cuda3std6ranges3__45__cpo4cendE)
_ZN40_INTERNAL_8d717ee1_4_k_cu_184ef5a9_502864cuda3std6ranges3__45__cpo4cendE:
	.zero		1
	.type		_ZN40_INTERNAL_8d717ee1_4_k_cu_184ef5a9_502866thrust24THRUST_300001_SM_1000_NS12placeholders2_7E,@object
	.size		_ZN40_INTERNAL_8d717ee1_4_k_cu_184ef5a9_502866thrust24THRUST_300001_SM_1000_NS12placeholders2_7E,(_ZN40_INTERNAL_8d717ee1_4_k_cu_184ef5a9_502864cuda3std3__45__cpo5crendE - _ZN40_INTERNAL_8d717ee1_4_k_cu_184ef5a9_502866thrust24THRUST_300001_SM_1000_NS12placeholders2_7E)
_ZN40_INTERNAL_8d717ee1_4_k_cu_184ef5a9_502866thrust24THRUST_300001_SM_1000_NS12placeholders2_7E:
	.zero		1
	.type		_ZN40_INTERNAL_8d717ee1_4_k_cu_184ef5a9_502864cuda3std3__45__cpo5crendE,@object
	.size		_ZN40_INTERNAL_8d717ee1_4_k_cu_184ef5a9_502864cuda3std3__45__cpo5crendE,(_ZN40_INTERNAL_8d717ee1_4_k_cu_184ef5a9_502864cuda3std6ranges3__45__cpo4prevE - _ZN40_INTERNAL_8d717ee1_4_k_cu_184ef5a9_502864cuda3std3__45__cpo5crendE)
_ZN40_INTERNAL_8d717ee1_4_k_cu_184ef5a9_502864cuda3std3__45__cpo5crendE:
	.zero		1
	.type		_ZN40_INTERNAL_8d717ee1_4_k_cu_184ef5a9_502864cuda3std6ranges3__45__cpo4prevE,@object
	.size		_ZN40_INTERNAL_8d717ee1_4_k_cu_184ef5a9_502864cuda3std6ranges3__45__cpo4prevE,(_ZN40_INTERNAL_8d717ee1_4_k_cu_184ef5a9_502864cuda3std6ranges3__45__cpo9iter_moveE - _ZN40_INTERNAL_8d717ee1_4_k_cu_184ef5a9_502864cuda3std6ranges3__45__cpo4prevE)
_ZN40_INTERNAL_8d717ee1_4_k_cu_184ef5a9_502864cuda3std6ranges3__45__cpo4prevE:
	.zero		1
	.type		_ZN40_INTERNAL_8d717ee1_4_k_cu_184ef5a9_502864cuda3std6ranges3__45__cpo9iter_moveE,@object
	.size		_ZN40_INTERNAL_8d717ee1_4_k_cu_184ef5a9_502864cuda3std6ranges3__45__cpo9iter_moveE,(_ZN40_INTERNAL_8d717ee1_4_k_cu_184ef5a9_502866thrust24THRUST_300001_SM_1000_NS6system6detail10sequential3seqE - _ZN40_INTERNAL_8d717ee1_4_k_cu_184ef5a9_502864cuda3std6ranges3__45__cpo9iter_moveE)
_ZN40_INTERNAL_8d717ee1_4_k_cu_184ef5a9_502864cuda3std6ranges3__45__cpo9iter_moveE:
	.zero		1
	.type		_ZN40_INTERNAL_8d717ee1_4_k_cu_184ef5a9_502866thrust24THRUST_300001_SM_1000_NS6system6detail10sequential3seqE,@object
	.size		_ZN40_INTERNAL_8d717ee1_4_k_cu_184ef5a9_502866thrust24THRUST_300001_SM_1000_NS6system6detail10sequential3seqE,(_ZN40_INTERNAL_8d717ee1_4_k_cu_184ef5a9_502866thrust24THRUST_300001_SM_1000_NS12placeholders2_9E - _ZN40_INTERNAL_8d717ee1_4_k_cu_184ef5a9_502866thrust24THRUST_300001_SM_1000_NS6system6detail10sequential3seqE)
_ZN40_INTERNAL_8d717ee1_4_k_cu_184ef5a9_502866thrust24THRUST_300001_SM_1000_NS6system6detail10sequential3seqE:
	.zero		1
	.type		_ZN40_INTERNAL_8d717ee1_4_k_cu_184ef5a9_502866thrust24THRUST_300001_SM_1000_NS12placeholders2_9E,@object
	.size		_ZN40_INTERNAL_8d717ee1_4_k_cu_184ef5a9_502866thrust24THRUST_300001_SM_1000_NS12placeholders2_9E,(_ZN40_INTERNAL_8d717ee1_4_k_cu_184ef5a9_502864cuda3std3__419piecewise_constructE - _ZN40_INTERNAL_8d717ee1_4_k_cu_184ef5a9_502866thrust24THRUST_300001_SM_1000_NS12placeholders2_9E)
_ZN40_INTERNAL_8d717ee1_4_k_cu_184ef5a9_502866thrust24THRUST_300001_SM_1000_NS12placeholders2_9E:
	.zero		1
	.type		_ZN40_INTERNAL_8d717ee1_4_k_cu_184ef5a9_502864cuda3std3__419piecewise_constructE,@object
	.size		_ZN40_INTERNAL_8d717ee1_4_k_cu_184ef5a9_502864cuda3std3__419piecewise_constructE,(_ZN40_INTERNAL_8d717ee1_4_k_cu_184ef5a9_502864cuda3std6ranges3__45__cpo5cdataE - _ZN40_INTERNAL_8d717ee1_4_k_cu_184ef5a9_502864cuda3std3__419piecewise_constructE)
_ZN40_INTERNAL_8d717ee1_4_k_cu_184ef5a9_502864cuda3std3__419piecewise_constructE:
	.zero		1
	.type		_ZN40_INTERNAL_8d717ee1_4_k_cu_184ef5a9_502864cuda3std6ranges3__45__cpo5cdataE,@object
	.size		_ZN40_INTERNAL_8d717ee1_4_k_cu_184ef5a9_502864cuda3std6ranges3__45__cpo5cdataE,(_ZN40_INTERNAL_8d717ee1_4_k_cu_184ef5a9_502866thrust24THRUST_300001_SM_1000_NS12placeholders2_1E - _ZN40_INTERNAL_8d717ee1_4_k_cu_184ef5a9_502864cuda3std6ranges3__45__cpo5cdataE)
_ZN40_INTERNAL_8d717ee1_4_k_cu_184ef5a9_502864cuda3std6ranges3__45__cpo5cdataE:
	.zero		1
	.type		_ZN40_INTERNAL_8d717ee1_4_k_cu_184ef5a9_502866thrust24THRUST_300001_SM_1000_NS12placeholders2_1E,@object
	.size		_ZN40_INTERNAL_8d717ee1_4_k_cu_184ef5a9_502866thrust24THRUST_300001_SM_1000_NS12placeholders2_1E,(_ZN40_INTERNAL_8d717ee1_4_k_cu_184ef5a9_502864cuda3std3__45__cpo3endE - _ZN40_INTERNAL_8d717ee1_4_k_cu_184ef5a9_502866thrust24THRUST_300001_SM_1000_NS12placeholders2_1E)
_ZN40_INTERNAL_8d717ee1_4_k_cu_184ef5a9_502866thrust24THRUST_300001_SM_1000_NS12placeholders2_1E:
	.zero		1
	.type		_ZN40_INTERNAL_8d717ee1_4_k_cu_184ef5a9_502864cuda3std3__45__cpo3endE,@object
	.size		_ZN40_INTERNAL_8d717ee1_4_k_cu_184ef5a9_502864cuda3std3__45__cpo3endE,(_ZN40_INTERNAL_8d717ee1_4_k_cu_184ef5a9_502864cuda3std6ranges3__45__cpo3endE - _ZN40_INTERNAL_8d717ee1_4_k_cu_184ef5a9_502864cuda3std3__45__cpo3endE)
_ZN40_INTERNAL_8d717ee1_4_k_cu_184ef5a9_502864cuda3std3__45__cpo3endE:
	.zero		1
	.type		_ZN40_INTERNAL_8d717ee1_4_k_cu_184ef5a9_502864cuda3std6ranges3__45__cpo3endE,@object
	.size		_ZN40_INTERNAL_8d717ee1_4_k_cu_184ef5a9_502864cuda3std6ranges3__45__cpo3endE,(_ZN40_INTERNAL_8d717ee1_4_k_cu_184ef5a9_502866thrust24THRUST_300001_SM_1000_NS12placeholders2_5E - _ZN40_INTERNAL_8d717ee1_4_k_cu_184ef5a9_502864cuda3std6ranges3__45__cpo3endE)
_ZN40_INTERNAL_8d717ee1_4_k_cu_184ef5a9_502864cuda3std6ranges3__45__cpo3endE:
	.zero		1
	.type		_ZN40_INTERNAL_8d717ee1_4_k_cu_184ef5a9_502866thrust24THRUST_300001_SM_1000_NS12placeholders2_5E,@object
	.size		_ZN40_INTERNAL_8d717ee1_4_k_cu_184ef5a9_502866thrust24THRUST_300001_SM_1000_NS12placeholders2_5E,(_ZN40_INTERNAL_8d717ee1_4_k_cu_184ef5a9_502864cuda3std3__45__cpo4rendE - _ZN40_INTERNAL_8d717ee1_4_k_cu_184ef5a9_502866thrust24THRUST_300001_SM_1000_NS12placeholders2_5E)
_ZN40_INTERNAL_8d717ee1_4_k_cu_184ef5a9_502866thrust24THRUST_300001_SM_1000_NS12placeholders2_5E:
	.zero		1
	.type		_ZN40_INTERNAL_8d717ee1_4_k_cu_184ef5a9_502864cuda3std3__45__cpo4rendE,@object
	.size		_ZN40_INTERNAL_8d717ee1_4_k_cu_184ef5a9_502864cuda3std3__45__cpo4rendE,(_ZN40_INTERNAL_8d717ee1_4_k_cu_184ef5a9_502864cuda3std6ranges3__45__cpo9iter_swapE - _ZN40_INTERNAL_8d717ee1_4_k_cu_184ef5a9_502864cuda3std3__45__cpo4rendE)
_ZN40_INTERNAL_8d717ee1_4_k_cu_184ef5a9_502864cuda3std3__45__cpo4rendE:
	.zero		1
	.type		_ZN40_INTERNAL_8d717ee1_4_k_cu_184ef5a9_502864cuda3std6ranges3__45__cpo9iter_swapE,@object
	.size		_ZN40_INTERNAL_8d717ee1_4_k_cu_184ef5a9_502864cuda3std6ranges3__45__cpo9iter_swapE,(_ZN40_INTERNAL_8d717ee1_4_k_cu_184ef5a9_502864cuda3std3__48unexpectE - _ZN40_INTERNAL_8d717ee1_4_k_cu_184ef5a9_502864cuda3std6ranges3__45__cpo9iter_swapE)
_ZN40_INTERNAL_8d717ee1_4_k_cu_184ef5a9_502864cuda3std6ranges3__45__cpo9iter_swapE:
	.zero		1
	.type		_ZN40_INTERNAL_8d717ee1_4_k_cu_184ef5a9_502864cuda3std3__48unexpectE,@object
	.size		_ZN40_INTERNAL_8d717ee1_4_k_cu_184ef5a9_502864cuda3std3__48unexpectE,(_ZN40_INTERNAL_8d717ee1_4_k_cu_184ef5a9_502866thrust24THRUST_300001_SM_1000_NS8cuda_cub3parE - _ZN40_INTERNAL_8d717ee1_4_k_cu_184ef5a9_502864cuda3std3__48unexpectE)
_ZN40_INTERNAL_8d717ee1_4_k_cu_184ef5a9_502864cuda3std3__48unexpectE:
	.zero		1
	.type		_ZN40_INTERNAL_8d717ee1_4_k_cu_184ef5a9_502866thrust24THRUST_300001_SM_1000_NS8cuda_cub3parE,@object
	.size		_ZN40_INTERNAL_8d717ee1_4_k_cu_184ef5a9_502866thrust24THRUST_300001_SM_1000_NS8cuda_cub3parE,(.L_38 - _ZN40_INTERNAL_8d717ee1_4_k_cu_184ef5a9_502866thrust24THRUST_300001_SM_1000_NS8cuda_cub3parE)
_ZN40_INTERNAL_8d717ee1_4_k_cu_184ef5a9_502866thrust24THRUST_300001_SM_1000_NS8cuda_cub3parE:
	.zero		1
.L_38:


//--------------------- .nv.constant0._ZN3cub18CUB_300001_SM_10006detail11EmptyKernelIvEEvv --------------------------
	.section	.nv.constant0._ZN3cub18CUB_300001_SM_10006detail11EmptyKernelIvEEvv,"a",@progbits
	.sectionflags	@""
	.align	4
.nv.constant0._ZN3cub18CUB_300001_SM_10006detail11EmptyKernelIvEEvv:
	.zero		896


//--------------------- SYMBOLS --------------------------

	.type		.nv.reservedSmem.offset0,@object
	.size		.nv.reservedSmem.offset0,0x4
